	.headerflags	@"EF_CUDA_TEXMODE_UNIFIED EF_CUDA_64BIT_ADDRESS EF_CUDA_ACCELERATORS EF_CUDA_SM90 EF_CUDA_VIRTUAL_SM(EF_CUDA_SM90)"
	.elftype	@"ET_EXEC"


//--------------------- .nv.info                  --------------------------
	.section	.nv.info,"",@"SHT_CUDA_INFO"
	.align	4


	//----- nvinfo : EIATTR_REGCOUNT
	.align		4
        /*0000*/ 	.byte	0x04, 0x2f
        /*0002*/ 	.short	(.L_1 - .L_0)
	.align		4
.L_0:
        /*0004*/ 	.word	index@(triton_poi_fused_mul_reflection_pad2d_relu_sigmoid_6)
        /*0008*/ 	.word	0x0000000b


	//----- nvinfo : EIATTR_MIN_STACK_SIZE
	.align		4
.L_1:
        /*000c*/ 	.byte	0x04, 0x12
        /*000e*/ 	.short	(.L_3 - .L_2)
	.align		4
.L_2:
        /*0010*/ 	.word	index@(triton_poi_fused_mul_reflection_pad2d_relu_sigmoid_6)
        /*0014*/ 	.word	0x00000000


	//----- nvinfo : EIATTR_FRAME_SIZE
	.align		4
.L_3:
        /*0018*/ 	.byte	0x04, 0x11
        /*001a*/ 	.short	(.L_5 - .L_4)
	.align		4
.L_4:
        /*001c*/ 	.word	index@(triton_poi_fused_mul_reflection_pad2d_relu_sigmoid_6)
        /*0020*/ 	.word	0x00000000


	//----- nvinfo : EIATTR_MIN_STACK_SIZE
	.align		4
.L_5:
        /*0024*/ 	.byte	0x04, 0x12
        /*0026*/ 	.short	(.L_7 - .L_6)
	.align		4
.L_6:
        /*0028*/ 	.word	index@(triton_poi_fused_mul_reflection_pad2d_relu_sigmoid_6)
        /*002c*/ 	.word	0x00000000
.L_7:


//--------------------- .nv.info.triton_poi_fused_mul_reflection_pad2d_relu_sigmoid_6 --------------------------
	.section	.nv.info.triton_poi_fused_mul_reflection_pad2d_relu_sigmoid_6,"",@"SHT_CUDA_INFO"
	.sectionflags	@""
	.align	4


	//----- nvinfo : EIATTR_CUDA_API_VERSION
	.align		4
        /*0000*/ 	.byte	0x04, 0x37
        /*0002*/ 	.short	(.L_9 - .L_8)
.L_8:
        /*0004*/ 	.word	0x0000007c


	//----- nvinfo : EIATTR_KPARAM_INFO
	.align		4
.L_9:
        /*0008*/ 	.byte	0x04, 0x17
        /*000a*/ 	.short	(.L_11 - .L_10)
.L_10:
        /*000c*/ 	.word	0x00000000
        /*0010*/ 	.short	0x0003
        /*0012*/ 	.short	0x0018
        /*0014*/ 	.byte	0x00, 0xf0, 0x11, 0x00


	//----- nvinfo : EIATTR_KPARAM_INFO
	.align		4
.L_11:
        /*0018*/ 	.byte	0x04, 0x17
        /*001a*/ 	.short	(.L_13 - .L_12)
.L_12:
        /*001c*/ 	.word	0x00000000
        /*0020*/ 	.short	0x0002
        /*0022*/ 	.short	0x0010
        /*0024*/ 	.byte	0x00, 0xf4, 0x21, 0x00


	//----- nvinfo : EIATTR_KPARAM_INFO
	.align		4
.L_13:
        /*0028*/ 	.byte	0x04, 0x17
        /*002a*/ 	.short	(.L_15 - .L_14)
.L_14:
        /*002c*/ 	.word	0x00000000
        /*0030*/ 	.short	0x0001
        /*0032*/ 	.short	0x0008
        /*0034*/ 	.byte	0x00, 0xf4, 0x21, 0x00


	//----- nvinfo : EIATTR_KPARAM_INFO
	.align		4
.L_15:
        /*0038*/ 	.byte	0x04, 0x17
        /*003a*/ 	.short	(.L_17 - .L_16)
.L_16:
        /*003c*/ 	.word	0x00000000
        /*0040*/ 	.short	0x0000
        /*0042*/ 	.short	0x0000
        /*0044*/ 	.byte	0x00, 0xf4, 0x21, 0x00


	//----- nvinfo : EIATTR_SPARSE_MMA_MASK
	.align		4
.L_17:
        /*0048*/ 	.byte	0x03, 0x50
        /*004a*/ 	.short	0x0000


	//----- nvinfo : EIATTR_MAXREG_COUNT
	.align		4
        /*004c*/ 	.byte	0x03, 0x1b
        /*004e*/ 	.short	0x00ff


	//----- nvinfo : EIATTR_EXIT_INSTR_OFFSETS
	.align		4
        /*0050*/ 	.byte	0x04, 0x1c
        /*0052*/ 	.short	(.L_19 - .L_18)


	//   ....[0]....
.L_18:
        /*0054*/ 	.word	0x000003a0


	//   ....[1]....
        /*0058*/ 	.word	0x000003d0


	//----- nvinfo : EIATTR_REQNTID
	.align		4
.L_19:
        /*005c*/ 	.byte	0x04, 0x10
        /*005e*/ 	.short	(.L_21 - .L_20)
.L_20:
        /*0060*/ 	.word	0x00000080
        /*0064*/ 	.word	0x00000001
        /*0068*/ 	.word	0x00000001


	//----- nvinfo : EIATTR_CBANK_PARAM_SIZE
	.align		4
.L_21:
        /*006c*/ 	.byte	0x03, 0x19
        /*006e*/ 	.short	0x001c


	//----- nvinfo : EIATTR_PARAM_CBANK
	.align		4
        /*0070*/ 	.byte	0x04, 0x0a
        /*0072*/ 	.short	(.L_23 - .L_22)
	.align		4
.L_22:
        /*0074*/ 	.word	index@(.nv.constant0.triton_poi_fused_mul_reflection_pad2d_relu_sigmoid_6)
        /*0078*/ 	.short	0x0210
        /*007a*/ 	.short	0x001c


	//----- nvinfo : EIATTR_SW_WAR
	.align		4
.L_23:
        /*007c*/ 	.byte	0x04, 0x36
        /*007e*/ 	.short	(.L_25 - .L_24)
.L_24:
        /*0080*/ 	.word	0x00000008
.L_25:


//--------------------- .nv.callgraph             --------------------------
	.section	.nv.callgraph,"",@"SHT_CUDA_CALLGRAPH"
	.align	4
	.sectionentsize	8
	.align		4
        /*0000*/ 	.word	0x00000000
	.align		4
        /*0004*/ 	.word	0xffffffff
	.align		4
        /*0008*/ 	.word	0x00000000
	.align		4
        /*000c*/ 	.word	0xfffffffe
	.align		4
        /*0010*/ 	.word	0x00000000
	.align		4
        /*0014*/ 	.word	0xfffffffd
	.align		4
        /*0018*/ 	.word	0x00000000
	.align		4
        /*001c*/ 	.word	0xfffffffc


//--------------------- .text.triton_poi_fused_mul_reflection_pad2d_relu_sigmoid_6 --------------------------
	.section	.text.triton_poi_fused_mul_reflection_pad2d_relu_sigmoid_6,"ax",@progbits
	.align	128
        .global         triton_poi_fused_mul_reflection_pad2d_relu_sigmoid_6
        .type           triton_poi_fused_mul_reflection_pad2d_relu_sigmoid_6,@function
        .size           triton_poi_fused_mul_reflection_pad2d_relu_sigmoid_6,(.L_x_1 - triton_poi_fused_mul_reflection_pad2d_relu_sigmoid_6)
        .other          triton_poi_fused_mul_reflection_pad2d_relu_sigmoid_6,@"STO_CUDA_ENTRY STV_DEFAULT"
triton_poi_fused_mul_reflection_pad2d_relu_sigmoid_6:
.text.triton_poi_fused_mul_reflection_pad2d_relu_sigmoid_6:
[----:B------:R-:W0:Y:S02]  /*0000*/  LDC R1, c[0x0][0x28] ;  /* 0x00000a00ff017b82 */ /* 0x000e240000000800 */
[----:B------:R-:W1:Y:S01]  /*0010*/  S2R R0, SR_TID.X ;  /* 0x0000000000007919 */ /* 0x000e620000002100 */
[----:B------:R-:W-:Y:S01]  /*0020*/  ULDC.64 UR4, c[0x0][0x208] ;  /* 0x0000820000047ab9 */ /* 0x000fe20000000a00 */
[----:B------:R-:W2:Y:S01]  /*0030*/  S2R R3, SR_CTAID.X ;  /* 0x0000000000037919 */ /* 0x000ea20000002500 */
[----:B-1----:R-:W-:-:S05]  /*0040*/  LOP3.LUT R0, R0, 0x7f, RZ, 0xc0, !PT ;  /* 0x0000007f00007812 */ /* 0x002fca00078ec0ff */
[----:B--2---:R-:W-:-:S04]  /*0050*/  IMAD R0, R3, 0x80, R0 ;  /* 0x0000008003007824 */ /* 0x004fc800078e0200 */
[C---:B------:R-:W-:Y:S01]  /*0060*/  IMAD.HI R2, R0.reuse, 0x2aaaaaab, RZ ;  /* 0x2aaaaaab00027827 */ /* 0x040fe200078e02ff */
[----:B------:R-:W-:-:S04]  /*0070*/  ISETP.GE.AND P0, PT, R0, 0x240, PT ;  /* 0x000002400000780c */ /* 0x000fc80003f06270 */
[----:B------:R-:W-:-:S05]  /*0080*/  LEA.HI R2, R2, R2, RZ, 0x1 ;  /* 0x0000000202027211 */ /* 0x000fca00078f08ff */
[----:B------:R-:W-:-:S05]  /*0090*/  IMAD.HI R3, R2, 0x2aaaaaab, RZ ;  /* 0x2aaaaaab02037827 */ /* 0x000fca00078e02ff */
[----:B------:R-:W-:Y:S01]  /*00a0*/  LEA.HI R4, R3, R3, RZ, 0x1 ;  /* 0x0000000303047211 */ /* 0x000fe200078f08ff */
[----:B------:R-:W-:-:S04]  /*00b0*/  IMAD R3, R2, 0x6, RZ ;  /* 0x0000000602037824 */ /* 0x000fc800078e02ff */
[----:B------:R-:W-:Y:S01]  /*00c0*/  IMAD R4, R4, 0x6, RZ ;  /* 0x0000000604047824 */ /* 0x000fe200078e02ff */
[----:B------:R-:W-:-:S04]  /*00d0*/  LOP3.LUT R3, RZ, R3, RZ, 0x33, !PT ;  /* 0x00000003ff037212 */ /* 0x000fc800078e33ff */
[----:B------:R-:W-:Y:S01]  /*00e0*/  LOP3.LUT R5, RZ, R4, RZ, 0x33, !PT ;  /* 0x00000004ff057212 */ /* 0x000fe200078e33ff */
[C---:B------:R-:W-:Y:S02]  /*00f0*/  IMAD.IADD R3, R0.reuse, 0x1, R3 ;  /* 0x0000000100037824 */ /* 0x040fe400078e0203 */
[----:B------:R-:W-:Y:S01]  /*0100*/  IMAD.HI R4, R0, 0x38e38e39, RZ ;  /* 0x38e38e3900047827 */ /* 0x000fe200078e02ff */
[----:B------:R-:W-:Y:S02]  /*0110*/  IADD3 R5, R2, R5, RZ ;  /* 0x0000000502057210 */ /* 0x000fe40007ffe0ff */
[----:B------:R-:W-:Y:S02]  /*0120*/  IABS R6, R3 ;  /* 0x0000000300067213 */ /* 0x000fe40000000000 */
[----:B------:R-:W-:Y:S01]  /*0130*/  IABS R7, R5 ;  /* 0x0000000500077213 */ /* 0x000fe20000000000 */
[----:B------:R-:W1:Y:S01]  /*0140*/  LDC.64 R2, c[0x0][0x218] ;  /* 0x00008600ff027b82 */ /* 0x000e620000000a00 */
[----:B------:R-:W-:Y:S01]  /*0150*/  SHF.R.U32.HI R5, RZ, 0x1f, R4 ;  /* 0x0000001fff057819 */ /* 0x000fe20000011604 */
[----:B------:R-:W-:Y:S01]  /*0160*/  VIADD R6, R6, 0xfffffffd ;  /* 0xfffffffd06067836 */ /* 0x000fe20000000000 */
[----:B------:R-:W-:-:S02]  /*0170*/  IADD3 R7, R7, -0x3, RZ ;  /* 0xfffffffd07077810 */ /* 0x000fc40007ffe0ff */
[----:B------:R-:W-:Y:S02]  /*0180*/  LEA.HI R5, R4, R5, RZ, 0x1d ;  /* 0x0000000504057211 */ /* 0x000fe400078fe8ff */
[----:B------:R-:W-:Y:S02]  /*0190*/  IABS R8, R6 ;  /* 0x0000000600087213 */ /* 0x000fe40000000000 */
[----:B------:R-:W-:Y:S02]  /*01a0*/  IABS R6, R7 ;  /* 0x0000000700067213 */ /* 0x000fe40000000000 */
[----:B------:R-:W-:Y:S01]  /*01b0*/  LEA R5, R5, 0xf, 0x4 ;  /* 0x0000000f05057811 */ /* 0x000fe200078e20ff */
[----:B------:R-:W-:Y:S01]  /*01c0*/  IMAD.MOV.U32 R7, RZ, RZ, R8 ;  /* 0x000000ffff077224 */ /* 0x000fe200078e0008 */
[----:B------:R-:W-:Y:S01]  /*01d0*/  MOV R4, R6 ;  /* 0x0000000600047202 */ /* 0x000fe20000000f00 */
[----:B------:R-:W-:-:S04]  /*01e0*/  IMAD.MOV.U32 R8, RZ, RZ, RZ ;  /* 0x000000ffff087224 */ /* 0x000fc800078e00ff */
[----:B------:R-:W-:-:S05]  /*01f0*/  IMAD R4, R4, 0x4, R7 ;  /* 0x0000000404047824 */ /* 0x000fca00078e0207 */
[----:B------:R-:W-:-:S05]  /*0200*/  IADD3 R7, R5, -R4, RZ ;  /* 0x8000000405077210 */ /* 0x000fca0007ffe0ff */
[C---:B-1----:R-:W-:Y:S02]  /*0210*/  IMAD.WIDE R4, R7.reuse, 0x4, R2 ;  /* 0x0000000407047825 */ /* 0x042fe400078e0202 */
[----:B------:R-:W1:Y:S03]  /*0220*/  LDC.64 R2, c[0x0][0x210] ;  /* 0x00008400ff027b82 */ /* 0x000e660000000a00 */
[----:B------:R2:W3:Y:S01]  /*0230*/  @!P0 LDG.E.EL R8, desc[UR4][R4.64] ;  /* 0x0000000404088981 */ /* 0x0004e2000c2e1900 */
[----:B------:R-:W-:Y:S01]  /*0240*/  HFMA2.MMA R6, -RZ, RZ, 0, 0 ;  /* 0x00000000ff067435 */ /* 0x000fe200000001ff */
[----:B-1----:R-:W-:-:S09]  /*0250*/  IMAD.WIDE R2, R7, 0x4, R2 ;  /* 0x0000000407027825 */ /* 0x002fd200078e0202 */
[----:B------:R1:W4:Y:S01]  /*0260*/  @!P0 LDG.E.EL R6, desc[UR4][R2.64] ;  /* 0x0000000402068981 */ /* 0x000322000c2e1900 */
[----:B--2---:R-:W-:Y:S01]  /*0270*/  MOV R4, 0x3e800000 ;  /* 0x3e80000000047802 */ /* 0x004fe20000000f00 */
[----:B-1----:R-:W1:Y:S02]  /*0280*/  LDC.64 R2, c[0x0][0x220] ;  /* 0x00008800ff027b82 */ /* 0x002e640000000a00 */
[----:B-1----:R-:W-:-:S04]  /*0290*/  IMAD.WIDE R2, R0, 0x4, R2 ;  /* 0x0000000400027825 */ /* 0x002fc800078e0202 */
[----:B---3--:R-:W-:-:S04]  /*02a0*/  FADD R8, RZ, -R8 ;  /* 0x80000008ff087221 */ /* 0x008fc80000000000 */
[----:B------:R-:W-:-:S05]  /*02b0*/  FMUL R8, R8, 1.4426950216293334961 ;  /* 0x3fb8aa3b08087820 */ /* 0x000fca0000400000 */
[----:B------:R-:W-:-:S13]  /*02c0*/  FSETP.GEU.AND P1, PT, R8, -126, PT ;  /* 0xc2fc00000800780b */ /* 0x000fda0003f2e000 */
[----:B------:R-:W-:-:S04]  /*02d0*/  @!P1 FMUL R8, R8, 0.5 ;  /* 0x3f00000008089820 */ /* 0x000fc80000400000 */
[----:B------:R-:W1:Y:S02]  /*02e0*/  MUFU.EX2 R7, R8 ;  /* 0x0000000800077308 */ /* 0x000e640000000800 */
[----:B-1----:R-:W-:-:S04]  /*02f0*/  @!P1 FMUL R7, R7, R7 ;  /* 0x0000000707079220 */ /* 0x002fc80000400000 */
[----:B------:R-:W-:-:S05]  /*0300*/  FADD R7, R7, 1 ;  /* 0x3f80000007077421 */ /* 0x000fca0000000000 */
[----:B------:R-:W-:-:S04]  /*0310*/  FSETP.GT.AND P1, PT, R7, 8.50705917302346158658e+37, PT ;  /* 0x7e8000000700780b */ /* 0x000fc80003f24000 */
[----:B------:R-:W-:-:S09]  /*0320*/  FSEL R4, R4, 1, P1 ;  /* 0x3f80000004047808 */ /* 0x000fd20000800000 */
[----:B------:R-:W-:-:S06]  /*0330*/  @P1 FMUL R7, R7, 0.25 ;  /* 0x3e80000007071820 */ /* 0x000fcc0000400000 */
[----:B------:R-:W1:Y:S02]  /*0340*/  MUFU.RCP R7, R7 ;  /* 0x0000000700077308 */ /* 0x000e640000001000 */
[----:B-1----:R-:W-:-:S04]  /*0350*/  FMUL R5, R7, R4 ;  /* 0x0000000407057220 */ /* 0x002fc80000400000 */
[----:B----4-:R-:W-:-:S04]  /*0360*/  FMUL R5, R5, R6 ;  /* 0x0000000605057220 */ /* 0x010fc80000400000 */
[----:B------:R-:W-:-:S05]  /*0370*/  FMUL R5, R5, 1.7999999523162841797 ;  /* 0x3fe6666605057820 */ /* 0x000fca0000400000 */
[----:B------:R-:W-:-:S04]  /*0380*/  FSETP.GEU.AND P1, PT, R5, RZ, PT ;  /* 0x000000ff0500720b */ /* 0x000fc80003f2e000 */
[----:B------:R-:W-:Y:S01]  /*0390*/  FSEL R5, R5, RZ, P1 ;  /* 0x000000ff05057208 */ /* 0x000fe20000800000 */
[----:B------:R-:W-:Y:S08]  /*03a0*/  @P0 EXIT ;  /* 0x000000000000094d */ /* 0x000ff00003800000 */
[----:B------:R-:W-:-:S05]  /*03b0*/  FMUL R5, R5, 1.7139588594436645508 ;  /* 0x3fdb630105057820 */ /* 0x000fca0000400000 */
[----:B------:R-:W-:Y:S01]  /*03c0*/  STG.E desc[UR4][R2.64], R5 ;  /* 0x0000000502007986 */ /* 0x000fe2000c101904 */
[----:B------:R-:W-:Y:S05]  /*03d0*/  EXIT ;  /* 0x000000000000794d */ /* 0x000fea0003800000 */
.L_x_0:
[----:B------:R-:W-:-:S00]  /*03e0*/  BRA `(.L_x_0) ;  /* 0xfffffffc00fc7947 */ /* 0x000fc0000383ffff */
[----:B------:R-:W-:-:S00]  /*03f0*/  NOP ;  /* 0x0000000000007918 */ /* 0x000fc00000000000 */
        /* <DEDUP_REMOVED lines=8> */
.L_x_1:


//--------------------- .nv.constant0.triton_poi_fused_mul_reflection_pad2d_relu_sigmoid_6 --------------------------
	.section	.nv.constant0.triton_poi_fused_mul_reflection_pad2d_relu_sigmoid_6,"a",@progbits
	.sectionflags	@""
	.align	4
.nv.constant0.triton_poi_fused_mul_reflection_pad2d_relu_sigmoid_6:
	.zero		556
